//
// Generated by NVIDIA NVVM Compiler
//
// Compiler Build ID: CL-36424714
// Cuda compilation tools, release 13.0, V13.0.88
// Based on NVVM 20.0.0
//

.version 9.0
.target sm_100
.address_size 64

	// .globl	_Z6reduceILj256ELi128EEvPfS0_
// _ZZ6reduceILj256ELi128EEvPfS0_E11shared_data has been demoted

.visible .entry _Z6reduceILj256ELi128EEvPfS0_(
	.param .u64 .ptr .align 1 _Z6reduceILj256ELi128EEvPfS0__param_0,
	.param .u64 .ptr .align 1 _Z6reduceILj256ELi128EEvPfS0__param_1
)
{
	.reg .pred 	%p<6>;
	.reg .b32 	%r<12>;
	.reg .b32 	%f<74>;
	.reg .b64 	%rd<13>;
	// demoted variable
	.shared .align 4 .b8 _ZZ6reduceILj256ELi128EEvPfS0_E11shared_data[1024];
	ld.param.u64 	%rd5, [_Z6reduceILj256ELi128EEvPfS0__param_0];
	ld.param.u64 	%rd4, [_Z6reduceILj256ELi128EEvPfS0__param_1];
	cvta.to.global.u64 	%rd6, %rd5;
	mov.u32 	%r1, %ctaid.x;
	shl.b32 	%r7, %r1, 15;
	mov.u32 	%r2, %tid.x;
	shl.b32 	%r8, %r2, 2;
	mov.u32 	%r9, _ZZ6reduceILj256ELi128EEvPfS0_E11shared_data;
	add.s32 	%r3, %r9, %r8;
	mov.b32 	%r11, 0;
	st.volatile.shared.u32 	[%r3], %r11;
	or.b32  	%r10, %r2, %r7;
	mul.wide.u32 	%rd7, %r10, 4;
	add.s64 	%rd8, %rd7, %rd6;
	add.s64 	%rd12, %rd8, 8192;
$L__BB0_1:
	ld.global.f32 	%f1, [%rd12+-8192];
	ld.volatile.shared.f32 	%f2, [%r3];
	add.f32 	%f3, %f1, %f2;
	st.volatile.shared.f32 	[%r3], %f3;
	ld.global.f32 	%f4, [%rd12+-7168];
	ld.volatile.shared.f32 	%f5, [%r3];
	add.f32 	%f6, %f4, %f5;
	st.volatile.shared.f32 	[%r3], %f6;
	ld.global.f32 	%f7, [%rd12+-6144];
	ld.volatile.shared.f32 	%f8, [%r3];
	add.f32 	%f9, %f7, %f8;
	st.volatile.shared.f32 	[%r3], %f9;
	ld.global.f32 	%f10, [%rd12+-5120];
	ld.volatile.shared.f32 	%f11, [%r3];
	add.f32 	%f12, %f10, %f11;
	st.volatile.shared.f32 	[%r3], %f12;
	ld.global.f32 	%f13, [%rd12+-4096];
	ld.volatile.shared.f32 	%f14, [%r3];
	add.f32 	%f15, %f13, %f14;
	st.volatile.shared.f32 	[%r3], %f15;
	ld.global.f32 	%f16, [%rd12+-3072];
	ld.volatile.shared.f32 	%f17, [%r3];
	add.f32 	%f18, %f16, %f17;
	st.volatile.shared.f32 	[%r3], %f18;
	ld.global.f32 	%f19, [%rd12+-2048];
	ld.volatile.shared.f32 	%f20, [%r3];
	add.f32 	%f21, %f19, %f20;
	st.volatile.shared.f32 	[%r3], %f21;
	ld.global.f32 	%f22, [%rd12+-1024];
	ld.volatile.shared.f32 	%f23, [%r3];
	add.f32 	%f24, %f22, %f23;
	st.volatile.shared.f32 	[%r3], %f24;
	ld.global.f32 	%f25, [%rd12];
	ld.volatile.shared.f32 	%f26, [%r3];
	add.f32 	%f27, %f25, %f26;
	st.volatile.shared.f32 	[%r3], %f27;
	ld.global.f32 	%f28, [%rd12+1024];
	ld.volatile.shared.f32 	%f29, [%r3];
	add.f32 	%f30, %f28, %f29;
	st.volatile.shared.f32 	[%r3], %f30;
	ld.global.f32 	%f31, [%rd12+2048];
	ld.volatile.shared.f32 	%f32, [%r3];
	add.f32 	%f33, %f31, %f32;
	st.volatile.shared.f32 	[%r3], %f33;
	ld.global.f32 	%f34, [%rd12+3072];
	ld.volatile.shared.f32 	%f35, [%r3];
	add.f32 	%f36, %f34, %f35;
	st.volatile.shared.f32 	[%r3], %f36;
	ld.global.f32 	%f37, [%rd12+4096];
	ld.volatile.shared.f32 	%f38, [%r3];
	add.f32 	%f39, %f37, %f38;
	st.volatile.shared.f32 	[%r3], %f39;
	ld.global.f32 	%f40, [%rd12+5120];
	ld.volatile.shared.f32 	%f41, [%r3];
	add.f32 	%f42, %f40, %f41;
	st.volatile.shared.f32 	[%r3], %f42;
	ld.global.f32 	%f43, [%rd12+6144];
	ld.volatile.shared.f32 	%f44, [%r3];
	add.f32 	%f45, %f43, %f44;
	st.volatile.shared.f32 	[%r3], %f45;
	ld.global.f32 	%f46, [%rd12+7168];
	ld.volatile.shared.f32 	%f47, [%r3];
	add.f32 	%f48, %f46, %f47;
	st.volatile.shared.f32 	[%r3], %f48;
	add.s32 	%r11, %r11, 16;
	add.s64 	%rd12, %rd12, 16384;
	setp.ne.s32 	%p1, %r11, 128;
	@%p1 bra 	$L__BB0_1;
	bar.sync 	0;
	setp.gt.u32 	%p2, %r2, 127;
	@%p2 bra 	$L__BB0_4;
	ld.volatile.shared.f32 	%f49, [%r3+512];
	ld.volatile.shared.f32 	%f50, [%r3];
	add.f32 	%f51, %f49, %f50;
	st.volatile.shared.f32 	[%r3], %f51;
$L__BB0_4:
	bar.sync 	0;
	setp.gt.u32 	%p3, %r2, 63;
	@%p3 bra 	$L__BB0_6;
	ld.volatile.shared.f32 	%f52, [%r3+256];
	ld.volatile.shared.f32 	%f53, [%r3];
	add.f32 	%f54, %f52, %f53;
	st.volatile.shared.f32 	[%r3], %f54;
$L__BB0_6:
	bar.sync 	0;
	setp.gt.u32 	%p4, %r2, 31;
	@%p4 bra 	$L__BB0_9;
	ld.volatile.shared.f32 	%f55, [%r3+128];
	ld.volatile.shared.f32 	%f56, [%r3];
	add.f32 	%f57, %f55, %f56;
	st.volatile.shared.f32 	[%r3], %f57;
	ld.volatile.shared.f32 	%f58, [%r3+64];
	ld.volatile.shared.f32 	%f59, [%r3];
	add.f32 	%f60, %f58, %f59;
	st.volatile.shared.f32 	[%r3], %f60;
	ld.volatile.shared.f32 	%f61, [%r3+32];
	ld.volatile.shared.f32 	%f62, [%r3];
	add.f32 	%f63, %f61, %f62;
	st.volatile.shared.f32 	[%r3], %f63;
	ld.volatile.shared.f32 	%f64, [%r3+16];
	ld.volatile.shared.f32 	%f65, [%r3];
	add.f32 	%f66, %f64, %f65;
	st.volatile.shared.f32 	[%r3], %f66;
	ld.volatile.shared.f32 	%f67, [%r3+8];
	ld.volatile.shared.f32 	%f68, [%r3];
	add.f32 	%f69, %f67, %f68;
	st.volatile.shared.f32 	[%r3], %f69;
	ld.volatile.shared.f32 	%f70, [%r3+4];
	ld.volatile.shared.f32 	%f71, [%r3];
	add.f32 	%f72, %f70, %f71;
	st.volatile.shared.f32 	[%r3], %f72;
	setp.ne.s32 	%p5, %r2, 0;
	@%p5 bra 	$L__BB0_9;
	ld.volatile.shared.f32 	%f73, [_ZZ6reduceILj256ELi128EEvPfS0_E11shared_data];
	cvta.to.global.u64 	%rd9, %rd4;
	mul.wide.u32 	%rd10, %r1, 4;
	add.s64 	%rd11, %rd9, %rd10;
	st.global.f32 	[%rd11], %f73;
$L__BB0_9:
	ret;

}


// ===== COMPILED SASS (sm_100) =====

	.target	sm_100

	.elftype	@"ET_EXEC"


//--------------------- .note.nv.tkinfo           --------------------------
	.section	.note.nv.tkinfo,"",@"SHT_NOTE"
	.sectionflags	@"SHF_NOTE_NV_TKINFO"
	.tkinfo
        /*0018*/ 	.word	0x00000002
        /*0030*/ 	.string	""
        /*0030*/ 	.string	"ptxas"
        /*0030*/ 	.string	"Cuda compilation tools, release 13.0, V13.0.88"
        /*0030*/ 	.string	"Build cuda_13.0.r13.0/compiler.36424714_0"
        /*0030*/ 	.string	"-arch sm_100 -m 64 "



//--------------------- .note.nv.cuinfo           --------------------------
	.section	.note.nv.cuinfo,"",@"SHT_NOTE"
	.sectionflags	@"SHF_NOTE_NV_CUINFO"
        /*0018*/ 	.short	0x0002
        /*001a*/ 	.short	0x0064
        /*001c*/ 	.short	0x0082
	.zero		2


//--------------------- .nv.info                  --------------------------
	.section	.nv.info,"",@"SHT_CUDA_INFO"
	.align	4


	//----- nvinfo : EIATTR_REGCOUNT
	.align		4
        /*0000*/ 	.byte	0x04, 0x2f
        /*0002*/ 	.short	(.L_1 - .L_0)
	.align		4
.L_0:
        /*0004*/ 	.word	index@(_Z6reduceILj256ELi128EEvPfS0_)
        /*0008*/ 	.word	0x00000015


	//----- nvinfo : EIATTR_FRAME_SIZE
	.align		4
.L_1:
        /*000c*/ 	.byte	0x04, 0x11
        /*000e*/ 	.short	(.L_3 - .L_2)
	.align		4
.L_2:
        /*0010*/ 	.word	index@(_Z6reduceILj256ELi128EEvPfS0_)
        /*0014*/ 	.word	0x00000000


	//----- nvinfo : EIATTR_MIN_STACK_SIZE
	.align		4
.L_3:
        /*0018*/ 	.byte	0x04, 0x12
        /*001a*/ 	.short	(.L_5 - .L_4)
	.align		4
.L_4:
        /*001c*/ 	.word	index@(_Z6reduceILj256ELi128EEvPfS0_)
        /*0020*/ 	.word	0x00000000
.L_5:


//--------------------- .nv.compat                --------------------------
	.section	.nv.compat,"",@"SHT_CUDA_COMPAT_INFO"
	.align	4
        /*0000*/ 	.byte	0x02, 0x09, 0x00, 0x00, 0x02, 0x02, 0x01, 0x00, 0x02, 0x05, 0x05, 0x00, 0x03, 0x07, 0x01, 0x01
        /*0010*/ 	.byte	0x02, 0x03, 0x00, 0x00, 0x02, 0x06, 0x01, 0x00, 0x04, 0x0b, 0x08, 0x00, 0x09, 0x00, 0x00, 0x00
        /*0020*/ 	.byte	0x00, 0x00, 0x00, 0x00


//--------------------- .nv.info._Z6reduceILj256ELi128EEvPfS0_ --------------------------
	.section	.nv.info._Z6reduceILj256ELi128EEvPfS0_,"",@"SHT_CUDA_INFO"
	.sectionflags	@""
	.align	4


	//----- nvinfo : EIATTR_CUDA_API_VERSION
	.align		4
        /*0000*/ 	.byte	0x04, 0x37
        /*0002*/ 	.short	(.L_7 - .L_6)
.L_6:
        /*0004*/ 	.word	0x00000082


	//----- nvinfo : EIATTR_KPARAM_INFO
	.align		4
.L_7:
        /*0008*/ 	.byte	0x04, 0x17
        /*000a*/ 	.short	(.L_9 - .L_8)
.L_8:
        /*000c*/ 	.word	0x00000000
        /*0010*/ 	.short	0x0001
        /*0012*/ 	.short	0x0008
        /*0014*/ 	.byte	0x00, 0xf5, 0x21, 0x00


	//----- nvinfo : EIATTR_KPARAM_INFO
	.align		4
.L_9:
        /*0018*/ 	.byte	0x04, 0x17
        /*001a*/ 	.short	(.L_11 - .L_10)
.L_10:
        /*001c*/ 	.word	0x00000000
        /*0020*/ 	.short	0x0000
        /*0022*/ 	.short	0x0000
        /*0024*/ 	.byte	0x00, 0xf5, 0x21, 0x00


	//----- nvinfo : EIATTR_SPARSE_MMA_MASK
	.align		4
.L_11:
        /*0028*/ 	.byte	0x03, 0x50
        /*002a*/ 	.short	0x0000


	//----- nvinfo : EIATTR_MAXREG_COUNT
	.align		4
        /*002c*/ 	.byte	0x03, 0x1b
        /*002e*/ 	.short	0x00ff


	//----- nvinfo : EIATTR_NUM_BARRIERS
	.align		4
        /*0030*/ 	.byte	0x02, 0x4c
        /*0032*/ 	.byte	0x01
	.zero		1


	//----- nvinfo : EIATTR_MERCURY_ISA_VERSION
	.align		4
        /*0034*/ 	.byte	0x03, 0x5f
        /*0036*/ 	.short	0x0101


	//----- nvinfo : EIATTR_VRC_CTA_INIT_COUNT
	.align		4
        /*0038*/ 	.byte	0x02, 0x4a
	.zero		1
	.zero		1


	//----- nvinfo : EIATTR_EXIT_INSTR_OFFSETS
	.align		4
        /*003c*/ 	.byte	0x04, 0x1c
        /*003e*/ 	.short	(.L_13 - .L_12)


	//   ....[0]....
.L_12:
        /*0040*/ 	.word	0x00000630


	//   ....[1]....
        /*0044*/ 	.word	0x000007d0


	//   ....[2]....
        /*0048*/ 	.word	0x00000820


	//----- nvinfo : EIATTR_CBANK_PARAM_SIZE
	.align		4
.L_13:
        /*004c*/ 	.byte	0x03, 0x19
        /*004e*/ 	.short	0x0010


	//----- nvinfo : EIATTR_PARAM_CBANK
	.align		4
        /*0050*/ 	.byte	0x04, 0x0a
        /*0052*/ 	.short	(.L_15 - .L_14)
	.align		4
.L_14:
        /*0054*/ 	.word	index@(.nv.constant0._Z6reduceILj256ELi128EEvPfS0_)
        /*0058*/ 	.short	0x0380
        /*005a*/ 	.short	0x0010


	//----- nvinfo : EIATTR_SW_WAR
	.align		4
.L_15:
        /*005c*/ 	.byte	0x04, 0x36
        /*005e*/ 	.short	(.L_17 - .L_16)
.L_16:
        /*0060*/ 	.word	0x00000008
.L_17:


//--------------------- .nv.callgraph             --------------------------
	.section	.nv.callgraph,"",@"SHT_CUDA_CALLGRAPH"
	.align	4
	.sectionentsize	8
	.align		4
        /*0000*/ 	.word	0x00000000
	.align		4
        /*0004*/ 	.word	0xffffffff
	.align		4
        /*0008*/ 	.word	0x00000000
	.align		4
        /*000c*/ 	.word	0xfffffffe
	.align		4
        /*0010*/ 	.word	0x00000000
	.align		4
        /*0014*/ 	.word	0xfffffffd
	.align		4
        /*0018*/ 	.word	0x00000000
	.align		4
        /*001c*/ 	.word	0xfffffffc


//--------------------- .text._Z6reduceILj256ELi128EEvPfS0_ --------------------------
	.section	.text._Z6reduceILj256ELi128EEvPfS0_,"ax",@progbits
	.align	128
        .global         _Z6reduceILj256ELi128EEvPfS0_
        .type           _Z6reduceILj256ELi128EEvPfS0_,@function
        .size           _Z6reduceILj256ELi128EEvPfS0_,(.L_x_2 - _Z6reduceILj256ELi128EEvPfS0_)
        .other          _Z6reduceILj256ELi128EEvPfS0_,@"STO_CUDA_ENTRY STV_DEFAULT"
_Z6reduceILj256ELi128EEvPfS0_:
.text._Z6reduceILj256ELi128EEvPfS0_:
[----:B------:R-:W-:Y:S01]  /*0000*/  LDC R1, c[0x0][0x37c] ;  /* 0x0000df00ff017b82 */ /* 0x000fe20000000800 */
[----:B------:R-:W0:Y:S07]  /*0010*/  S2R R4, SR_TID.X ;  /* 0x0000000000047919 */ /* 0x000e2e0000002100 */
[----:B------:R-:W1:Y:S01]  /*0020*/  S2UR UR5, SR_CgaCtaId ;  /* 0x00000000000579c3 */ /* 0x000e620000008800 */
[----:B------:R-:W-:Y:S01]  /*0030*/  UMOV UR4, 0x400 ;  /* 0x0000040000047882 */ /* 0x000fe20000000000 */
[----:B------:R-:W2:Y:S01]  /*0040*/  LDCU.64 UR6, c[0x0][0x358] ;  /* 0x00006b00ff0677ac */ /* 0x000ea20008000a00 */
[----:B------:R-:W3:Y:S05]  /*0050*/  S2R R0, SR_CTAID.X ;  /* 0x0000000000007919 */ /* 0x000eea0000002500 */
[----:B------:R-:W4:Y:S01]  /*0060*/  LDC.64 R2, c[0x0][0x380] ;  /* 0x0000e000ff027b82 */ /* 0x000f220000000a00 */
[----:B-1----:R-:W-:-:S03]  /*0070*/  ULEA UR5, UR5, UR4, 0x18 ;  /* 0x0000000405057291 */ /* 0x002fc6000f8ec0ff */
[----:B------:R-:W-:-:S03]  /*0080*/  UMOV UR4, URZ ;  /* 0x000000ff00047c82 */ /* 0x000fc60008000000 */
[----:B0-----:R-:W-:Y:S02]  /*0090*/  LEA R5, R4, UR5, 0x2 ;  /* 0x0000000504057c11 */ /* 0x001fe4000f8e10ff */
[----:B---3--:R-:W-:-:S03]  /*00a0*/  SHF.L.U32 R7, R0, 0xf, RZ ;  /* 0x0000000f00077819 */ /* 0x008fc600000006ff */
[----:B------:R0:W-:Y:S01]  /*00b0*/  STS [R5], RZ ;  /* 0x000000ff05007388 */ /* 0x0001e20000000800 */
[----:B------:R-:W-:-:S05]  /*00c0*/  LOP3.LUT R7, R4, R7, RZ, 0xfc, !PT ;  /* 0x0000000704077212 */ /* 0x000fca00078efcff */
[----:B----4-:R-:W-:-:S03]  /*00d0*/  IMAD.WIDE.U32 R2, R7, 0x4, R2 ;  /* 0x0000000407027825 */ /* 0x010fc600078e0002 */
[----:B------:R-:W-:-:S04]  /*00e0*/  IADD3 R2, P0, PT, R2, 0x2000, RZ ;  /* 0x0000200002027810 */ /* 0x000fc80007f1e0ff */
[----:B0-2---:R-:W-:-:S09]  /*00f0*/  IADD3.X R3, PT, PT, RZ, R3, RZ, P0, !PT ;  /* 0x00000003ff037210 */ /* 0x005fd200007fe4ff */
.L_x_0:
[----:B------:R-:W2:Y:S04]  /*0100*/  LDG.E R7, desc[UR6][R2.64+-0x2000] ;  /* 0xffe0000602077981 */ /* 0x000ea8000c1e1900 */
[----:B------:R-:W3:Y:S04]  /*0110*/  LDG.E R9, desc[UR6][R2.64+-0x1c00] ;  /* 0xffe4000602097981 */ /* 0x000ee8000c1e1900 */
[----:B------:R-:W4:Y:S04]  /*0120*/  LDG.E R11, desc[UR6][R2.64+-0x1800] ;  /* 0xffe80006020b7981 */ /* 0x000f28000c1e1900 */
[----:B------:R-:W5:Y:S04]  /*0130*/  LDG.E R13, desc[UR6][R2.64+-0x1400] ;  /* 0xffec0006020d7981 */ /* 0x000f68000c1e1900 */
[----:B------:R-:W5:Y:S04]  /*0140*/  LDG.E R15, desc[UR6][R2.64+-0x1000] ;  /* 0xfff00006020f7981 */ /* 0x000f68000c1e1900 */
[----:B------:R-:W5:Y:S04]  /*0150*/  LDG.E R17, desc[UR6][R2.64+-0xc00] ;  /* 0xfff4000602117981 */ /* 0x000f68000c1e1900 */
[----:B------:R-:W2:Y:S04]  /*0160*/  LDS R8, [R5] ;  /* 0x0000000005087984 */ /* 0x000ea80000000800 */
[----:B------:R-:W5:Y:S01]  /*0170*/  LDG.E R6, desc[UR6][R2.64+-0x800] ;  /* 0xfff8000602067981 */ /* 0x000f62000c1e1900 */
[----:B0-2---:R-:W-:-:S03]  /*0180*/  FADD R10, R7, R8 ;  /* 0x00000008070a7221 */ /* 0x005fc60000000000 */
[----:B------:R-:W2:Y:S04]  /*0190*/  LDG.E R7, desc[UR6][R2.64+-0x400] ;  /* 0xfffc000602077981 */ /* 0x000ea8000c1e1900 */
[----:B------:R0:W-:Y:S04]  /*01a0*/  STS [R5], R10 ;  /* 0x0000000a05007388 */ /* 0x0001e80000000800 */
[----:B------:R-:W3:Y:S04]  /*01b0*/  LDS R8, [R5] ;  /* 0x0000000005087984 */ /* 0x000ee80000000800 */
[----:B0-----:R-:W2:Y:S01]  /*01c0*/  LDG.E R10, desc[UR6][R2.64+0x800] ;  /* 0x00080006020a7981 */ /* 0x001ea2000c1e1900 */
[----:B---3--:R-:W-:-:S03]  /*01d0*/  FADD R12, R9, R8 ;  /* 0x00000008090c7221 */ /* 0x008fc60000000000 */
[----:B------:R-:W3:Y:S04]  /*01e0*/  LDG.E R8, desc[UR6][R2.64] ;  /* 0x0000000602087981 */ /* 0x000ee8000c1e1900 */
[----:B------:R-:W-:Y:S04]  /*01f0*/  STS [R5], R12 ;  /* 0x0000000c05007388 */ /* 0x000fe80000000800 */
[----:B------:R-:W4:Y:S04]  /*0200*/  LDS R14, [R5] ;  /* 0x00000000050e7984 */ /* 0x000f280000000800 */
[----:B------:R-:W3:Y:S01]  /*0210*/  LDG.E R9, desc[UR6][R2.64+0x400] ;  /* 0x0004000602097981 */ /* 0x000ee2000c1e1900 */
[----:B----4-:R-:W-:-:S05]  /*0220*/  FADD R14, R11, R14 ;  /* 0x0000000e0b0e7221 */ /* 0x010fca0000000000 */
[----:B------:R-:W-:Y:S04]  /*0230*/  STS [R5], R14 ;  /* 0x0000000e05007388 */ /* 0x000fe80000000800 */
[----:B------:R-:W5:Y:S02]  /*0240*/  LDS R16, [R5] ;  /* 0x0000000005107984 */ /* 0x000f640000000800 */
[----:B-----5:R-:W-:Y:S02]  /*0250*/  FADD R16, R13, R16 ;  /* 0x000000100d107221 */ /* 0x020fe40000000000 */
[----:B------:R-:W4:Y:S04]  /*0260*/  LDG.E R13, desc[UR6][R2.64+0xc00] ;  /* 0x000c0006020d7981 */ /* 0x000f28000c1e1900 */
[----:B------:R0:W-:Y:S04]  /*0270*/  STS [R5], R16 ;  /* 0x0000001005007388 */ /* 0x0001e80000000800 */
[----:B------:R-:W1:Y:S04]  /*0280*/  LDS R18, [R5] ;  /* 0x0000000005127984 */ /* 0x000e680000000800 */
[----:B0-----:R-:W5:Y:S01]  /*0290*/  LDG.E R16, desc[UR6][R2.64+0x1800] ;  /* 0x0018000602107981 */ /* 0x001f62000c1e1900 */
[----:B-1----:R-:W-:-:S03]  /*02a0*/  FADD R18, R15, R18 ;  /* 0x000000120f127221 */ /* 0x002fc60000000000 */
[----:B------:R-:W5:Y:S04]  /*02b0*/  LDG.E R15, desc[UR6][R2.64+0x1000] ;  /* 0x00100006020f7981 */ /* 0x000f68000c1e1900 */
[----:B------:R-:W-:Y:S04]  /*02c0*/  STS [R5], R18 ;  /* 0x0000001205007388 */ /* 0x000fe80000000800 */
[----:B------:R-:W0:Y:S02]  /*02d0*/  LDS R12, [R5] ;  /* 0x00000000050c7984 */ /* 0x000e240000000800 */
[----:B0-----:R-:W-:-:S02]  /*02e0*/  FADD R12, R17, R12 ;  /* 0x0000000c110c7221 */ /* 0x001fc40000000000 */
[----:B------:R0:W5:Y:S04]  /*02f0*/  LDG.E R17, desc[UR6][R2.64+0x1c00] ;  /* 0x001c000602117981 */ /* 0x000168000c1e1900 */
[----:B------:R-:W-:Y:S04]  /*0300*/  STS [R5], R12 ;  /* 0x0000000c05007388 */ /* 0x000fe80000000800 */
[----:B------:R-:W1:Y:S02]  /*0310*/  LDS R11, [R5] ;  /* 0x00000000050b7984 */ /* 0x000e640000000800 */
[----:B-1----:R-:W-:-:S02]  /*0320*/  FADD R6, R6, R11 ;  /* 0x0000000b06067221 */ /* 0x002fc40000000000 */
[----:B------:R-:W5:Y:S04]  /*0330*/  LDG.E R11, desc[UR6][R2.64+0x1400] ;  /* 0x00140006020b7981 */ /* 0x000f68000c1e1900 */
[----:B------:R-:W-:Y:S04]  /*0340*/  STS [R5], R6 ;  /* 0x0000000605007388 */ /* 0x000fe80000000800 */
[----:B------:R-:W2:Y:S02]  /*0350*/  LDS R14, [R5] ;  /* 0x00000000050e7984 */ /* 0x000ea40000000800 */
[----:B--2---:R-:W-:-:S05]  /*0360*/  FADD R14, R7, R14 ;  /* 0x0000000e070e7221 */ /* 0x004fca0000000000 */
[----:B------:R-:W-:Y:S04]  /*0370*/  STS [R5], R14 ;  /* 0x0000000e05007388 */ /* 0x000fe80000000800 */
[----:B------:R-:W3:Y:S02]  /*0380*/  LDS R7, [R5] ;  /* 0x0000000005077984 */ /* 0x000ee40000000800 */
[----:B---3--:R-:W-:-:S05]  /*0390*/  FADD R8, R8, R7 ;  /* 0x0000000708087221 */ /* 0x008fca0000000000 */
[----:B------:R-:W-:Y:S04]  /*03a0*/  STS [R5], R8 ;  /* 0x0000000805007388 */ /* 0x000fe80000000800 */
[----:B------:R-:W1:Y:S02]  /*03b0*/  LDS R12, [R5] ;  /* 0x00000000050c7984 */ /* 0x000e640000000800 */
[----:B-1----:R-:W-:-:S05]  /*03c0*/  FADD R12, R9, R12 ;  /* 0x0000000c090c7221 */ /* 0x002fca0000000000 */
[----:B------:R-:W-:Y:S04]  /*03d0*/  STS [R5], R12 ;  /* 0x0000000c05007388 */ /* 0x000fe80000000800 */
[----:B------:R-:W1:Y:S02]  /*03e0*/  LDS R7, [R5] ;  /* 0x0000000005077984 */ /* 0x000e640000000800 */
[----:B-1----:R-:W-:-:S05]  /*03f0*/  FADD R10, R10, R7 ;  /* 0x000000070a0a7221 */ /* 0x002fca0000000000 */
[----:B------:R-:W-:Y:S04]  /*0400*/  STS [R5], R10 ;  /* 0x0000000a05007388 */ /* 0x000fe80000000800 */
[----:B------:R-:W4:Y:S02]  /*0410*/  LDS R6, [R5] ;  /* 0x0000000005067984 */ /* 0x000f240000000800 */
[----:B----4-:R-:W-:-:S05]  /*0420*/  FADD R6, R13, R6 ;  /* 0x000000060d067221 */ /* 0x010fca0000000000 */
[----:B------:R-:W-:Y:S04]  /*0430*/  STS [R5], R6 ;  /* 0x0000000605007388 */ /* 0x000fe80000000800 */
[----:B------:R-:W5:Y:S02]  /*0440*/  LDS R8, [R5] ;  /* 0x0000000005087984 */ /* 0x000f640000000800 */
[----:B-----5:R-:W-:-:S05]  /*0450*/  FADD R8, R15, R8 ;  /* 0x000000080f087221 */ /* 0x020fca0000000000 */
[----:B------:R-:W-:Y:S04]  /*0460*/  STS [R5], R8 ;  /* 0x0000000805007388 */ /* 0x000fe80000000800 */
[----:B------:R-:W1:Y:S02]  /*0470*/  LDS R14, [R5] ;  /* 0x00000000050e7984 */ /* 0x000e640000000800 */
[----:B-1----:R-:W-:-:S05]  /*0480*/  FADD R14, R11, R14 ;  /* 0x0000000e0b0e7221 */ /* 0x002fca0000000000 */
[----:B------:R-:W-:Y:S04]  /*0490*/  STS [R5], R14 ;  /* 0x0000000e05007388 */ /* 0x000fe80000000800 */
[----:B------:R-:W1:Y:S02]  /*04a0*/  LDS R7, [R5] ;  /* 0x0000000005077984 */ /* 0x000e640000000800 */
[----:B-1----:R-:W-:-:S05]  /*04b0*/  FADD R16, R16, R7 ;  /* 0x0000000710107221 */ /* 0x002fca0000000000 */
[----:B------:R-:W-:Y:S04]  /*04c0*/  STS [R5], R16 ;  /* 0x0000001005007388 */ /* 0x000fe80000000800 */
[----:B------:R-:W1:Y:S01]  /*04d0*/  LDS R10, [R5] ;  /* 0x00000000050a7984 */ /* 0x000e620000000800 */
[----:B------:R-:W-:-:S04]  /*04e0*/  UIADD3 UR4, UPT, UPT, UR4, 0x10, URZ ;  /* 0x0000001004047890 */ /* 0x000fc8000fffe0ff */
[----:B------:R-:W-:Y:S01]  /*04f0*/  UISETP.NE.AND UP0, UPT, UR4, 0x80, UPT ;  /* 0x000000800400788c */ /* 0x000fe2000bf05270 */
[----:B0-----:R-:W-:-:S04]  /*0500*/  IADD3 R2, P0, PT, R2, 0x4000, RZ ;  /* 0x0000400002027810 */ /* 0x001fc80007f1e0ff */
[----:B------:R-:W-:Y:S01]  /*0510*/  IADD3.X R3, PT, PT, RZ, R3, RZ, P0, !PT ;  /* 0x00000003ff037210 */ /* 0x000fe200007fe4ff */
[----:B-1----:R-:W-:-:S05]  /*0520*/  FADD R10, R17, R10 ;  /* 0x0000000a110a7221 */ /* 0x002fca0000000000 */
[----:B------:R0:W-:Y:S01]  /*0530*/  STS [R5], R10 ;  /* 0x0000000a05007388 */ /* 0x0001e20000000800 */
[----:B------:R-:W-:Y:S05]  /*0540*/  BRA.U UP0, `(.L_x_0) ;  /* 0xfffffff900ec7547 */ /* 0x000fea000b83ffff */
[----:B------:R-:W-:Y:S01]  /*0550*/  BAR.SYNC.DEFER_BLOCKING 0x0 ;  /* 0x0000000000007b1d */ /* 0x000fe20000010000 */
[C---:B------:R-:W-:Y:S02]  /*0560*/  ISETP.GT.U32.AND P1, PT, R4.reuse, 0x7f, PT ;  /* 0x0000007f0400780c */ /* 0x040fe40003f24070 */
[----:B------:R-:W-:-:S11]  /*0570*/  ISETP.GT.U32.AND P0, PT, R4, 0x3f, PT ;  /* 0x0000003f0400780c */ /* 0x000fd60003f04070 */
[----:B------:R-:W-:Y:S04]  /*0580*/  @!P1 LDS R2, [R5+0x200] ;  /* 0x0002000005029984 */ /* 0x000fe80000000800 */
[----:B------:R-:W1:Y:S02]  /*0590*/  @!P1 LDS R3, [R5] ;  /* 0x0000000005039984 */ /* 0x000e640000000800 */
[----:B-1----:R-:W-:-:S05]  /*05a0*/  @!P1 FADD R2, R2, R3 ;  /* 0x0000000302029221 */ /* 0x002fca0000000000 */
[----:B------:R-:W-:Y:S01]  /*05b0*/  @!P1 STS [R5], R2 ;  /* 0x0000000205009388 */ /* 0x000fe20000000800 */
[----:B------:R-:W-:Y:S01]  /*05c0*/  BAR.SYNC.DEFER_BLOCKING 0x0 ;  /* 0x0000000000007b1d */ /* 0x000fe20000010000 */
[----:B------:R-:W-:-:S05]  /*05d0*/  ISETP.GT.U32.AND P1, PT, R4, 0x1f, PT ;  /* 0x0000001f0400780c */ /* 0x000fca0003f24070 */
[----:B------:R-:W-:Y:S04]  /*05e0*/  @!P0 LDS R3, [R5+0x100] ;  /* 0x0001000005038984 */ /* 0x000fe80000000800 */
[----:B------:R-:W1:Y:S02]  /*05f0*/  @!P0 LDS R6, [R5] ;  /* 0x0000000005068984 */ /* 0x000e640000000800 */
[----:B-1----:R-:W-:-:S05]  /*0600*/  @!P0 FADD R6, R3, R6 ;  /* 0x0000000603068221 */ /* 0x002fca0000000000 */
[----:B------:R1:W-:Y:S01]  /*0610*/  @!P0 STS [R5], R6 ;  /* 0x0000000605008388 */ /* 0x0003e20000000800 */
[----:B------:R-:W-:Y:S06]  /*0620*/  BAR.SYNC.DEFER_BLOCKING 0x0 ;  /* 0x0000000000007b1d */ /* 0x000fec0000010000 */
[----:B------:R-:W-:Y:S05]  /*0630*/  @P1 EXIT ;  /* 0x000000000000194d */ /* 0x000fea0003800000 */
[----:B------:R-:W-:Y:S01]  /*0640*/  LDS R2, [R5+0x80] ;  /* 0x0000800005027984 */ /* 0x000fe20000000800 */
[----:B------:R-:W-:-:S03]  /*0650*/  ISETP.NE.AND P0, PT, R4, RZ, PT ;  /* 0x000000ff0400720c */ /* 0x000fc60003f05270 */
[----:B------:R-:W2:Y:S02]  /*0660*/  LDS R3, [R5] ;  /* 0x0000000005037984 */ /* 0x000ea40000000800 */
[----:B--2---:R-:W-:-:S05]  /*0670*/  FADD R2, R2, R3 ;  /* 0x0000000302027221 */ /* 0x004fca0000000000 */
[----:B------:R-:W-:Y:S04]  /*0680*/  STS [R5], R2 ;  /* 0x0000000205007388 */ /* 0x000fe80000000800 */
[----:B------:R-:W-:Y:S04]  /*0690*/  LDS R3, [R5+0x40] ;  /* 0x0000400005037984 */ /* 0x000fe80000000800 */
[----:B-1----:R-:W1:Y:S02]  /*06a0*/  LDS R6, [R5] ;  /* 0x0000000005067984 */ /* 0x002e640000000800 */
[----:B-1----:R-:W-:-:S05]  /*06b0*/  FADD R6, R3, R6 ;  /* 0x0000000603067221 */ /* 0x002fca0000000000 */
[----:B------:R-:W-:Y:S04]  /*06c0*/  STS [R5], R6 ;  /* 0x0000000605007388 */ /* 0x000fe80000000800 */
[----:B------:R-:W-:Y:S04]  /*06d0*/  LDS R3, [R5+0x20] ;  /* 0x0000200005037984 */ /* 0x000fe80000000800 */
[----:B------:R-:W1:Y:S02]  /*06e0*/  LDS R8, [R5] ;  /* 0x0000000005087984 */ /* 0x000e640000000800 */
[----:B-1----:R-:W-:-:S05]  /*06f0*/  FADD R8, R3, R8 ;  /* 0x0000000803087221 */ /* 0x002fca0000000000 */
[----:B------:R-:W-:Y:S04]  /*0700*/  STS [R5], R8 ;  /* 0x0000000805007388 */ /* 0x000fe80000000800 */
[----:B------:R-:W-:Y:S04]  /*0710*/  LDS R3, [R5+0x10] ;  /* 0x0000100005037984 */ /* 0x000fe80000000800 */
[----:B0-----:R-:W0:Y:S02]  /*0720*/  LDS R10, [R5] ;  /* 0x00000000050a7984 */ /* 0x001e240000000800 */
[----:B0-----:R-:W-:-:S05]  /*0730*/  FADD R10, R3, R10 ;  /* 0x0000000a030a7221 */ /* 0x001fca0000000000 */
[----:B------:R-:W-:Y:S04]  /*0740*/  STS [R5], R10 ;  /* 0x0000000a05007388 */ /* 0x000fe80000000800 */
[----:B------:R-:W-:Y:S04]  /*0750*/  LDS R2, [R5+0x8] ;  /* 0x0000080005027984 */ /* 0x000fe80000000800 */
[----:B------:R-:W0:Y:S02]  /*0760*/  LDS R3, [R5] ;  /* 0x0000000005037984 */ /* 0x000e240000000800 */
[----:B0-----:R-:W-:-:S05]  /*0770*/  FADD R2, R2, R3 ;  /* 0x0000000302027221 */ /* 0x001fca0000000000 */
[----:B------:R-:W-:Y:S04]  /*0780*/  STS [R5], R2 ;  /* 0x0000000205007388 */ /* 0x000fe80000000800 */
[----:B------:R-:W-:Y:S04]  /*0790*/  LDS R3, [R5+0x4] ;  /* 0x0000040005037984 */ /* 0x000fe80000000800 */
[----:B------:R-:W0:Y:S02]  /*07a0*/  LDS R6, [R5] ;  /* 0x0000000005067984 */ /* 0x000e240000000800 */
[----:B0-----:R-:W-:-:S05]  /*07b0*/  FADD R6, R3, R6 ;  /* 0x0000000603067221 */ /* 0x001fca0000000000 */
[----:B------:R0:W-:Y:S01]  /*07c0*/  STS [R5], R6 ;  /* 0x0000000605007388 */ /* 0x0001e20000000800 */
[----:B------:R-:W-:Y:S05]  /*07d0*/  @P0 EXIT ;  /* 0x000000000000094d */ /* 0x000fea0003800000 */
[----:B0-----:R-:W0:Y:S01]  /*07e0*/  LDS R5, [UR5] ;  /* 0x00000005ff057984 */ /* 0x001e220008000800 */
[----:B------:R-:W1:Y:S02]  /*07f0*/  LDC.64 R2, c[0x0][0x388] ;  /* 0x0000e200ff027b82 */ /* 0x000e640000000a00 */
[----:B-1----:R-:W-:-:S05]  /*0800*/  IMAD.WIDE.U32 R2, R0, 0x4, R2 ;  /* 0x0000000400027825 */ /* 0x002fca00078e0002 */
[----:B0-----:R-:W-:Y:S01]  /*0810*/  STG.E desc[UR6][R2.64], R5 ;  /* 0x0000000502007986 */ /* 0x001fe2000c101906 */
[----:B------:R-:W-:Y:S05]  /*0820*/  EXIT ;  /* 0x000000000000794d */ /* 0x000fea0003800000 */
.L_x_1:
[----:B------:R-:W-:-:S00]  /*0830*/  BRA `(.L_x_1) ;  /* 0xfffffffc00fc7947 */ /* 0x000fc0000383ffff */
[----:B------:R-:W-:-:S00]  /*0840*/  NOP ;  /* 0x0000000000007918 */ /* 0x000fc00000000000 */
        /* <DEDUP_REMOVED lines=11> */
.L_x_2:


//--------------------- .nv.shared._Z6reduceILj256ELi128EEvPfS0_ --------------------------
	.section	.nv.shared._Z6reduceILj256ELi128EEvPfS0_,"aw",@nobits
	.sectionflags	@""
	.align	4
.nv.shared._Z6reduceILj256ELi128EEvPfS0_:
	.zero		2048


//--------------------- .nv.shared.reserved.0     --------------------------
	.section	.nv.shared.reserved.0,"aw",@nobits
	.weak		__nv_reservedSMEM_offset_0_alias
	.size		__nv_reservedSMEM_offset_0_alias, 0, 64
	.other		__nv_reservedSMEM_offset_0_alias,@"STO_CUDA_RESERVED_SHARED STV_DEFAULT"
__nv_reservedSMEM_offset_0_alias:
	.zero		0
	.zero		64


//--------------------- .nv.constant0._Z6reduceILj256ELi128EEvPfS0_ --------------------------
	.section	.nv.constant0._Z6reduceILj256ELi128EEvPfS0_,"a",@progbits
	.sectionflags	@""
	.align	4
.nv.constant0._Z6reduceILj256ELi128EEvPfS0_:
	.zero		912


//--------------------- SYMBOLS --------------------------

	.type		.nv.reservedSmem.offset0,@object
	.size		.nv.reservedSmem.offset0,0x4
	.type		.nv.reservedSmem.cap,@object
	.size		.nv.reservedSmem.cap,0x4
